	.headerflags	@"EF_CUDA_TEXMODE_UNIFIED EF_CUDA_64BIT_ADDRESS EF_CUDA_ACCELERATORS EF_CUDA_SM90 EF_CUDA_VIRTUAL_SM(EF_CUDA_SM90)"
	.elftype	@"ET_EXEC"


//--------------------- .nv.info                  --------------------------
	.section	.nv.info,"",@"SHT_CUDA_INFO"
	.align	4


	//----- nvinfo : EIATTR_REGCOUNT
	.align		4
        /*0000*/ 	.byte	0x04, 0x2f
        /*0002*/ 	.short	(.L_1 - .L_0)
	.align		4
.L_0:
        /*0004*/ 	.word	index@(triton_poi_fused_cat_72)
        /*0008*/ 	.word	0x00000018


	//----- nvinfo : EIATTR_MIN_STACK_SIZE
	.align		4
.L_1:
        /*000c*/ 	.byte	0x04, 0x12
        /*000e*/ 	.short	(.L_3 - .L_2)
	.align		4
.L_2:
        /*0010*/ 	.word	index@(triton_poi_fused_cat_72)
        /*0014*/ 	.word	0x00000000


	//----- nvinfo : EIATTR_FRAME_SIZE
	.align		4
.L_3:
        /*0018*/ 	.byte	0x04, 0x11
        /*001a*/ 	.short	(.L_5 - .L_4)
	.align		4
.L_4:
        /*001c*/ 	.word	index@(triton_poi_fused_cat_72)
        /*0020*/ 	.word	0x00000000


	//----- nvinfo : EIATTR_MIN_STACK_SIZE
	.align		4
.L_5:
        /*0024*/ 	.byte	0x04, 0x12
        /*0026*/ 	.short	(.L_7 - .L_6)
	.align		4
.L_6:
        /*0028*/ 	.word	index@(triton_poi_fused_cat_72)
        /*002c*/ 	.word	0x00000000
.L_7:


//--------------------- .nv.info.triton_poi_fused_cat_72 --------------------------
	.section	.nv.info.triton_poi_fused_cat_72,"",@"SHT_CUDA_INFO"
	.sectionflags	@""
	.align	4


	//----- nvinfo : EIATTR_CUDA_API_VERSION
	.align		4
        /*0000*/ 	.byte	0x04, 0x37
        /*0002*/ 	.short	(.L_9 - .L_8)
.L_8:
        /*0004*/ 	.word	0x0000007c


	//----- nvinfo : EIATTR_KPARAM_INFO
	.align		4
.L_9:
        /*0008*/ 	.byte	0x04, 0x17
        /*000a*/ 	.short	(.L_11 - .L_10)
.L_10:
        /*000c*/ 	.word	0x00000000
        /*0010*/ 	.short	0x0009
        /*0012*/ 	.short	0x0048
        /*0014*/ 	.byte	0x00, 0xf0, 0x11, 0x00


	//----- nvinfo : EIATTR_KPARAM_INFO
	.align		4
.L_11:
        /*0018*/ 	.byte	0x04, 0x17
        /*001a*/ 	.short	(.L_13 - .L_12)
.L_12:
        /*001c*/ 	.word	0x00000000
        /*0020*/ 	.short	0x0008
        /*0022*/ 	.short	0x0040
        /*0024*/ 	.byte	0x00, 0xf4, 0x21, 0x00


	//----- nvinfo : EIATTR_KPARAM_INFO
	.align		4
.L_13:
        /*0028*/ 	.byte	0x04, 0x17
        /*002a*/ 	.short	(.L_15 - .L_14)
.L_14:
        /*002c*/ 	.word	0x00000000
        /*0030*/ 	.short	0x0007
        /*0032*/ 	.short	0x0038
        /*0034*/ 	.byte	0x00, 0xf4, 0x21, 0x00


	//----- nvinfo : EIATTR_KPARAM_INFO
	.align		4
.L_15:
        /*0038*/ 	.byte	0x04, 0x17
        /*003a*/ 	.short	(.L_17 - .L_16)
.L_16:
        /*003c*/ 	.word	0x00000000
        /*0040*/ 	.short	0x0006
        /*0042*/ 	.short	0x0030
        /*0044*/ 	.byte	0x00, 0xf4, 0x21, 0x00


	//----- nvinfo : EIATTR_KPARAM_INFO
	.align		4
.L_17:
        /*0048*/ 	.byte	0x04, 0x17
        /*004a*/ 	.short	(.L_19 - .L_18)
.L_18:
        /*004c*/ 	.word	0x00000000
        /*0050*/ 	.short	0x0005
        /*0052*/ 	.short	0x0028
        /*0054*/ 	.byte	0x00, 0xf4, 0x21, 0x00


	//----- nvinfo : EIATTR_KPARAM_INFO
	.align		4
.L_19:
        /*0058*/ 	.byte	0x04, 0x17
        /*005a*/ 	.short	(.L_21 - .L_20)
.L_20:
        /*005c*/ 	.word	0x00000000
        /*0060*/ 	.short	0x0004
        /*0062*/ 	.short	0x0020
        /*0064*/ 	.byte	0x00, 0xf4, 0x21, 0x00


	//----- nvinfo : EIATTR_KPARAM_INFO
	.align		4
.L_21:
        /*0068*/ 	.byte	0x04, 0x17
        /*006a*/ 	.short	(.L_23 - .L_22)
.L_22:
        /*006c*/ 	.word	0x00000000
        /*0070*/ 	.short	0x0003
        /*0072*/ 	.short	0x0018
        /*0074*/ 	.byte	0x00, 0xf4, 0x21, 0x00


	//----- nvinfo : EIATTR_KPARAM_INFO
	.align		4
.L_23:
        /*0078*/ 	.byte	0x04, 0x17
        /*007a*/ 	.short	(.L_25 - .L_24)
.L_24:
        /*007c*/ 	.word	0x00000000
        /*0080*/ 	.short	0x0002
        /*0082*/ 	.short	0x0010
        /*0084*/ 	.byte	0x00, 0xf4, 0x21, 0x00


	//----- nvinfo : EIATTR_KPARAM_INFO
	.align		4
.L_25:
        /*0088*/ 	.byte	0x04, 0x17
        /*008a*/ 	.short	(.L_27 - .L_26)
.L_26:
        /*008c*/ 	.word	0x00000000
        /*0090*/ 	.short	0x0001
        /*0092*/ 	.short	0x0008
        /*0094*/ 	.byte	0x00, 0xf4, 0x21, 0x00


	//----- nvinfo : EIATTR_KPARAM_INFO
	.align		4
.L_27:
        /*0098*/ 	.byte	0x04, 0x17
        /*009a*/ 	.short	(.L_29 - .L_28)
.L_28:
        /*009c*/ 	.word	0x00000000
        /*00a0*/ 	.short	0x0000
        /*00a2*/ 	.short	0x0000
        /*00a4*/ 	.byte	0x00, 0xf4, 0x21, 0x00


	//----- nvinfo : EIATTR_SPARSE_MMA_MASK
	.align		4
.L_29:
        /*00a8*/ 	.byte	0x03, 0x50
        /*00aa*/ 	.short	0x0000


	//----- nvinfo : EIATTR_MAXREG_COUNT
	.align		4
        /*00ac*/ 	.byte	0x03, 0x1b
        /*00ae*/ 	.short	0x00ff


	//----- nvinfo : EIATTR_EXIT_INSTR_OFFSETS
	.align		4
        /*00b0*/ 	.byte	0x04, 0x1c
        /*00b2*/ 	.short	(.L_31 - .L_30)


	//   ....[0]....
.L_30:
        /*00b4*/ 	.word	0x000004f0


	//----- nvinfo : EIATTR_REQNTID
	.align		4
.L_31:
        /*00b8*/ 	.byte	0x04, 0x10
        /*00ba*/ 	.short	(.L_33 - .L_32)
.L_32:
        /*00bc*/ 	.word	0x00000080
        /*00c0*/ 	.word	0x00000001
        /*00c4*/ 	.word	0x00000001


	//----- nvinfo : EIATTR_CBANK_PARAM_SIZE
	.align		4
.L_33:
        /*00c8*/ 	.byte	0x03, 0x19
        /*00ca*/ 	.short	0x004c


	//----- nvinfo : EIATTR_PARAM_CBANK
	.align		4
        /*00cc*/ 	.byte	0x04, 0x0a
        /*00ce*/ 	.short	(.L_35 - .L_34)
	.align		4
.L_34:
        /*00d0*/ 	.word	index@(.nv.constant0.triton_poi_fused_cat_72)
        /*00d4*/ 	.short	0x0210
        /*00d6*/ 	.short	0x004c


	//----- nvinfo : EIATTR_SW_WAR
	.align		4
.L_35:
        /*00d8*/ 	.byte	0x04, 0x36
        /*00da*/ 	.short	(.L_37 - .L_36)
.L_36:
        /*00dc*/ 	.word	0x00000008
.L_37:


//--------------------- .nv.callgraph             --------------------------
	.section	.nv.callgraph,"",@"SHT_CUDA_CALLGRAPH"
	.align	4
	.sectionentsize	8
	.align		4
        /*0000*/ 	.word	0x00000000
	.align		4
        /*0004*/ 	.word	0xffffffff
	.align		4
        /*0008*/ 	.word	0x00000000
	.align		4
        /*000c*/ 	.word	0xfffffffe
	.align		4
        /*0010*/ 	.word	0x00000000
	.align		4
        /*0014*/ 	.word	0xfffffffd
	.align		4
        /*0018*/ 	.word	0x00000000
	.align		4
        /*001c*/ 	.word	0xfffffffc


//--------------------- .text.triton_poi_fused_cat_72 --------------------------
	.section	.text.triton_poi_fused_cat_72,"ax",@progbits
	.align	128
        .global         triton_poi_fused_cat_72
        .type           triton_poi_fused_cat_72,@function
        .size           triton_poi_fused_cat_72,(.L_x_1 - triton_poi_fused_cat_72)
        .other          triton_poi_fused_cat_72,@"STO_CUDA_ENTRY STV_DEFAULT"
triton_poi_fused_cat_72:
.text.triton_poi_fused_cat_72:
[----:B------:R-:W-:Y:S01]  /*0000*/  LDC R1, c[0x0][0x28] ;  /* 0x00000a00ff017b82 */ /* 0x000fe20000000800 */
[----:B------:R-:W1:Y:S07]  /*0010*/  S2R R0, SR_TID.X ;  /* 0x0000000000007919 */ /* 0x000e6e0000002100 */
[----:B------:R-:W2:Y:S01]  /*0020*/  LDC.64 R14, c[0x0][0x228] ;  /* 0x00008a00ff0e7b82 */ /* 0x000ea20000000a00 */
[----:B------:R-:W-:Y:S01]  /*0030*/  ULDC.64 UR4, c[0x0][0x208] ;  /* 0x0000820000047ab9 */ /* 0x000fe20000000a00 */
[----:B------:R-:W-:Y:S01]  /*0040*/  ULDC.64 UR6, c[0x0][0x248] ;  /* 0x0000920000067ab9 */ /* 0x000fe20000000a00 */
[----:B------:R-:W3:Y:S05]  /*0050*/  S2R R7, SR_CTAID.X ;  /* 0x0000000000077919 */ /* 0x000eea0000002500 */
[----:B------:R-:W4:Y:S01]  /*0060*/  LDC.64 R10, c[0x0][0x210] ;  /* 0x00008400ff0a7b82 */ /* 0x000f220000000a00 */
[----:B-1----:R-:W-:Y:S01]  /*0070*/  IMAD.SHL.U32 R0, R0, 0x2, RZ ;  /* 0x0000000200007824 */ /* 0x002fe200078e00ff */
[----:B---3--:R-:W-:-:S04]  /*0080*/  SHF.R.U32.HI R4, RZ, 0x17, R7 ;  /* 0x00000017ff047819 */ /* 0x008fc80000011607 */
[----:B------:R-:W-:Y:S02]  /*0090*/  LOP3.LUT R0, R0, 0xfe, RZ, 0xc0, !PT ;  /* 0x000000fe00007812 */ /* 0x000fe400078ec0ff */
[----:B------:R-:W-:-:S03]  /*00a0*/  SGXT.U32 R4, R4, 0x1 ;  /* 0x000000010404781a */ /* 0x000fc60000000000 */
[----:B------:R-:W-:-:S05]  /*00b0*/  IMAD R0, R7, 0x100, R0 ;  /* 0x0000010007007824 */ /* 0x000fca00078e0200 */
[--C-:B------:R-:W-:Y:S02]  /*00c0*/  SHF.R.S32.HI R3, RZ, 0x1f, R0.reuse ;  /* 0x0000001fff037819 */ /* 0x100fe40000011400 */
[----:B------:R-:W-:Y:S02]  /*00d0*/  SHF.R.S32.HI R17, RZ, 0x1, R0 ;  /* 0x00000001ff117819 */ /* 0x000fe40000011400 */
[CC--:B------:R-:W-:Y:S02]  /*00e0*/  LEA.HI R2, R3.reuse, R0.reuse, RZ, 0x2 ;  /* 0x0000000003027211 */ /* 0x0c0fe400078f10ff */
[----:B------:R-:W-:Y:S01]  /*00f0*/  LEA.HI R3, R3, R0, RZ, 0xa ;  /* 0x0000000003037211 */ /* 0x000fe200078f50ff */
[----:B------:R-:W-:Y:S01]  /*0100*/  IMAD.IADD R13, R17, 0x1, R4 ;  /* 0x00000001110d7824 */ /* 0x000fe200078e0204 */
[--C-:B------:R-:W-:Y:S02]  /*0110*/  SHF.R.S32.HI R12, RZ, 0x2, R2.reuse ;  /* 0x00000002ff0c7819 */ /* 0x100fe40000011402 */
[----:B------:R-:W-:-:S02]  /*0120*/  SHF.R.S32.HI R5, RZ, 0x1f, R2 ;  /* 0x0000001fff057819 */ /* 0x000fc40000011402 */
[----:B------:R-:W-:Y:S02]  /*0130*/  LOP3.LUT R16, R13, 0xfffffffe, RZ, 0xc0, !PT ;  /* 0xfffffffe0d107812 */ /* 0x000fe400078ec0ff */
[----:B------:R-:W-:Y:S02]  /*0140*/  LEA.HI R5, R5, R12, RZ, 0x8 ;  /* 0x0000000c05057211 */ /* 0x000fe400078f40ff */
[----:B------:R-:W-:Y:S01]  /*0150*/  LOP3.LUT R13, R2, 0xfffffffc, RZ, 0xc0, !PT ;  /* 0xfffffffc020d7812 */ /* 0x000fe200078ec0ff */
[----:B------:R-:W-:Y:S01]  /*0160*/  IMAD.IADD R17, R17, 0x1, -R16 ;  /* 0x0000000111117824 */ /* 0x000fe200078e0a10 */
[----:B------:R-:W-:-:S05]  /*0170*/  LOP3.LUT R5, R5, 0xffffff00, RZ, 0xc0, !PT ;  /* 0xffffff0005057812 */ /* 0x000fca00078ec0ff */
[----:B------:R-:W-:Y:S01]  /*0180*/  IMAD.IADD R12, R12, 0x1, -R5 ;  /* 0x000000010c0c7824 */ /* 0x000fe200078e0a05 */
[----:B------:R-:W-:Y:S02]  /*0190*/  SHF.R.S32.HI R5, RZ, 0xa, R3 ;  /* 0x0000000aff057819 */ /* 0x000fe40000011403 */
[----:B------:R-:W-:Y:S02]  /*01a0*/  LOP3.LUT R3, R3, 0xfffffc00, RZ, 0xc0, !PT ;  /* 0xfffffc0003037812 */ /* 0x000fe400078ec0ff */
[----:B------:R-:W-:Y:S01]  /*01b0*/  ISETP.GE.AND P1, PT, R12, 0x80, PT ;  /* 0x000000800c00780c */ /* 0x000fe20003f26270 */
[C---:B------:R-:W-:Y:S02]  /*01c0*/  IMAD R9, R5.reuse, 0x80, R12 ;  /* 0x0000008005097824 */ /* 0x040fe400078e020c */
[----:B------:R-:W-:Y:S01]  /*01d0*/  IMAD.SHL.U32 R18, R5, 0x200, RZ ;  /* 0x0000020005127824 */ /* 0x000fe200078e00ff */
[----:B------:R-:W-:Y:S01]  /*01e0*/  CS2R R4, SRZ ;  /* 0x0000000000047805 */ /* 0x000fe2000001ff00 */
[----:B--2---:R-:W-:-:S02]  /*01f0*/  IMAD.WIDE R14, R9, 0x4, R14 ;  /* 0x00000004090e7825 */ /* 0x004fc400078e020e */
[----:B------:R-:W1:Y:S01]  /*0200*/  LDC.64 R8, c[0x0][0x240] ;  /* 0x00009000ff087b82 */ /* 0x000e620000000a00 */
[----:B------:R-:W-:-:S07]  /*0210*/  IADD3 R19, R18, R0, -R3 ;  /* 0x0000000012137210 */ /* 0x000fce0007ffe803 */
[----:B------:R-:W2:Y:S01]  /*0220*/  @!P1 LDC.64 R6, c[0x0][0x238] ;  /* 0x00008e00ff069b82 */ /* 0x000ea20000000a00 */
[----:B------:R-:W-:Y:S01]  /*0230*/  CS2R R2, SRZ ;  /* 0x0000000000027805 */ /* 0x000fe2000001ff00 */
[----:B------:R-:W-:Y:S01]  /*0240*/  IMAD.IADD R13, R0, 0x1, -R13 ;  /* 0x00000001000d7824 */ /* 0x000fe200078e0a0d */
[----:B------:R-:W3:Y:S01]  /*0250*/  @!P1 LDG.E.EL R4, desc[UR4][R14.64] ;  /* 0x000000040e049981 */ /* 0x000ee2000c2e1900 */
[C---:B------:R-:W-:Y:S01]  /*0260*/  IMAD.SHL.U32 R16, R12.reuse, 0x4, RZ ;  /* 0x000000040c107824 */ /* 0x040fe200078e00ff */
[----:B------:R-:W-:Y:S02]  /*0270*/  ISETP.GT.AND P0, PT, R12, 0x7f, PT ;  /* 0x0000007f0c00780c */ /* 0x000fe40003f04270 */
[----:B------:R1:W5:Y:S01]  /*0280*/  @!P1 LDG.E.EL R5, desc[UR4][R14.64] ;  /* 0x000000040e059981 */ /* 0x000362000c2e1900 */
[----:B------:R-:W-:Y:S01]  /*0290*/  SHF.R.S32.HI R20, RZ, 0x1f, R13 ;  /* 0x0000001fff147819 */ /* 0x000fe2000001140d */
[----:B----4-:R-:W-:Y:S01]  /*02a0*/  IMAD.WIDE R10, R19, 0x4, R10 ;  /* 0x00000004130a7825 */ /* 0x010fe200078e020a */
[----:B------:R-:W-:-:S02]  /*02b0*/  IADD3 R21, P2, P3, R16, R13, R18 ;  /* 0x0000000d10157210 */ /* 0x000fc40007b5e012 */
[----:B------:R-:W-:Y:S02]  /*02c0*/  CS2R R12, SRZ ;  /* 0x00000000000c7805 */ /* 0x000fe4000001ff00 */
[----:B------:R-:W-:Y:S02]  /*02d0*/  SHF.R.S32.HI R19, RZ, 0x1f, R18 ;  /* 0x0000001fff137819 */ /* 0x000fe40000011412 */
[----:B------:R-:W-:Y:S01]  /*02e0*/  SHF.R.S32.HI R18, RZ, 0x1f, R16 ;  /* 0x0000001fff127819 */ /* 0x000fe20000011410 */
[----:B-1----:R-:W-:Y:S01]  /*02f0*/  IMAD.WIDE R14, R17, 0x4, R8 ;  /* 0x00000004110e7825 */ /* 0x002fe200078e0208 */
[----:B------:R-:W-:Y:S01]  /*0300*/  CS2R R16, SRZ ;  /* 0x0000000000107805 */ /* 0x000fe2000001ff00 */
[----:B--2---:R1:W2:Y:S01]  /*0310*/  @!P1 LDG.E.EL.64 R2, desc[UR4][R6.64] ;  /* 0x0000000406029981 */ /* 0x0042a2000c2e1b00 */
[----:B------:R-:W-:Y:S01]  /*0320*/  IADD3.X R20, R18, R20, R19, P2, P3 ;  /* 0x0000001412147210 */ /* 0x000fe200017e6413 */
[----:B------:R-:W4:Y:S01]  /*0330*/  LDC.64 R8, c[0x0][0x250] ;  /* 0x00009400ff087b82 */ /* 0x000f220000000a00 */
[C---:B------:R-:W-:Y:S01]  /*0340*/  LEA R18, P2, R21.reuse, UR6, 0x2 ;  /* 0x0000000615127c11 */ /* 0x040fe2000f8410ff */
[----:B------:R5:W2:Y:S03]  /*0350*/  @!P1 LDG.E.64 R12, desc[UR4][R10.64] ;  /* 0x000000040a0c9981 */ /* 0x000aa6000c1e1b00 */
[----:B------:R-:W-:Y:S01]  /*0360*/  LEA.HI.X R19, R21, UR7, R20, 0x2, P2 ;  /* 0x0000000715137c11 */ /* 0x000fe200090f1414 */
[----:B------:R-:W2:Y:S01]  /*0370*/  @!P1 LDG.E.EL R16, desc[UR4][R14.64] ;  /* 0x000000040e109981 */ /* 0x000ea2000c2e1900 */
[----:B-1----:R-:W-:-:S03]  /*0380*/  CS2R R6, SRZ ;  /* 0x0000000000067805 */ /* 0x002fc6000001ff00 */
[----:B------:R-:W2:Y:S04]  /*0390*/  @!P1 LDG.E.EL R17, desc[UR4][R14.64] ;  /* 0x000000040e119981 */ /* 0x000ea8000c2e1900 */
[----:B------:R-:W2:Y:S01]  /*03a0*/  @P0 LDG.E.64 R6, desc[UR4][R18.64+-0x800] ;  /* 0xfff8000412060981 */ /* 0x000ea2000c1e1b00 */
[----:B----4-:R-:W-:Y:S01]  /*03b0*/  IMAD.WIDE R8, R0, 0x4, R8 ;  /* 0x0000000400087825 */ /* 0x010fe200078e0208 */
[----:B---3--:R-:W-:Y:S02]  /*03c0*/  SEL R21, R4, RZ, !P1 ;  /* 0x000000ff04157207 */ /* 0x008fe40004800000 */
[----:B-----5:R-:W-:-:S03]  /*03d0*/  SEL R10, R5, RZ, !P1 ;  /* 0x000000ff050a7207 */ /* 0x020fc60004800000 */
[--C-:B------:R-:W-:Y:S02]  /*03e0*/  FADD R4, R21, -R21.reuse ;  /* 0x8000001515047221 */ /* 0x100fe40000000000 */
[--C-:B------:R-:W-:Y:S01]  /*03f0*/  FADD R11, R10, -R10.reuse ;  /* 0x8000000a0a0b7221 */ /* 0x100fe20000000000 */
[----:B--2---:R-:W-:Y:S02]  /*0400*/  SEL R2, R2, RZ, !P1 ;  /* 0x000000ff02027207 */ /* 0x004fe40004800000 */
[----:B------:R-:W-:Y:S02]  /*0410*/  SEL R3, R3, RZ, !P1 ;  /* 0x000000ff03037207 */ /* 0x000fe40004800000 */
[----:B------:R-:W-:Y:S01]  /*0420*/  SEL R5, R12, RZ, !P1 ;  /* 0x000000ff0c057207 */ /* 0x000fe20004800000 */
[----:B------:R-:W-:Y:S01]  /*0430*/  FFMA R2, R4, R2, R21 ;  /* 0x0000000204027223 */ /* 0x000fe20000000015 */
[----:B------:R-:W-:Y:S01]  /*0440*/  SEL R4, R13, RZ, !P1 ;  /* 0x000000ff0d047207 */ /* 0x000fe20004800000 */
[----:B------:R-:W-:Y:S01]  /*0450*/  FFMA R3, R11, R3, R10 ;  /* 0x000000030b037223 */ /* 0x000fe2000000000a */
[----:B------:R-:W-:Y:S01]  /*0460*/  SEL R16, R16, RZ, !P1 ;  /* 0x000000ff10107207 */ /* 0x000fe20004800000 */
[----:B------:R-:W-:-:S02]  /*0470*/  FADD R2, -R5, R2 ;  /* 0x0000000205027221 */ /* 0x000fc40000000100 */
[----:B------:R-:W-:Y:S01]  /*0480*/  FADD R3, -R4, R3 ;  /* 0x0000000304037221 */ /* 0x000fe20000000100 */
[----:B------:R-:W-:Y:S01]  /*0490*/  SEL R17, R17, RZ, !P1 ;  /* 0x000000ff11117207 */ /* 0x000fe20004800000 */
[----:B------:R-:W-:Y:S01]  /*04a0*/  FFMA R16, R2, R16, R5 ;  /* 0x0000001002107223 */ /* 0x000fe20000000005 */
[----:B------:R-:W-:-:S03]  /*04b0*/  @P1 SEL R16, R6, RZ, P0 ;  /* 0x000000ff06101207 */ /* 0x000fc60000000000 */
[----:B------:R-:W-:Y:S01]  /*04c0*/  FFMA R17, R3, R17, R4 ;  /* 0x0000001103117223 */ /* 0x000fe20000000004 */
[----:B------:R-:W-:-:S05]  /*04d0*/  @P1 SEL R17, R7, RZ, P0 ;  /* 0x000000ff07111207 */ /* 0x000fca0000000000 */
[----:B------:R-:W-:Y:S01]  /*04e0*/  STG.E.64 desc[UR4][R8.64], R16 ;  /* 0x0000001008007986 */ /* 0x000fe2000c101b04 */
[----:B------:R-:W-:Y:S05]  /*04f0*/  EXIT ;  /* 0x000000000000794d */ /* 0x000fea0003800000 */
.L_x_0:
[----:B------:R-:W-:-:S00]  /*0500*/  BRA `(.L_x_0) ;  /* 0xfffffffc00fc7947 */ /* 0x000fc0000383ffff */
[----:B------:R-:W-:-:S00]  /*0510*/  NOP ;  /* 0x0000000000007918 */ /* 0x000fc00000000000 */
        /* <DEDUP_REMOVED lines=14> */
.L_x_1:


//--------------------- .nv.constant0.triton_poi_fused_cat_72 --------------------------
	.section	.nv.constant0.triton_poi_fused_cat_72,"a",@progbits
	.sectionflags	@""
	.align	4
.nv.constant0.triton_poi_fused_cat_72:
	.zero		604
